//
// Generated by NVIDIA NVVM Compiler
//
// Compiler Build ID: CL-36424714
// Cuda compilation tools, release 13.0, V13.0.88
// Based on NVVM 20.0.0
//

.version 9.0
.target sm_100
.address_size 64

	// .globl	_Z12SpMV_ELL_gpuPKiPKdiiS2_Pd

.visible .entry _Z12SpMV_ELL_gpuPKiPKdiiS2_Pd(
	.param .u64 .ptr .align 1 _Z12SpMV_ELL_gpuPKiPKdiiS2_Pd_param_0,
	.param .u64 .ptr .align 1 _Z12SpMV_ELL_gpuPKiPKdiiS2_Pd_param_1,
	.param .u32 _Z12SpMV_ELL_gpuPKiPKdiiS2_Pd_param_2,
	.param .u32 _Z12SpMV_ELL_gpuPKiPKdiiS2_Pd_param_3,
	.param .u64 .ptr .align 1 _Z12SpMV_ELL_gpuPKiPKdiiS2_Pd_param_4,
	.param .u64 .ptr .align 1 _Z12SpMV_ELL_gpuPKiPKdiiS2_Pd_param_5
)
{
	.reg .pred 	%p<11>;
	.reg .b32 	%r<46>;
	.reg .b64 	%rd<85>;
	.reg .b64 	%fd<70>;

	ld.param.u64 	%rd5, [_Z12SpMV_ELL_gpuPKiPKdiiS2_Pd_param_0];
	ld.param.u64 	%rd6, [_Z12SpMV_ELL_gpuPKiPKdiiS2_Pd_param_1];
	ld.param.u32 	%r16, [_Z12SpMV_ELL_gpuPKiPKdiiS2_Pd_param_2];
	ld.param.u32 	%r17, [_Z12SpMV_ELL_gpuPKiPKdiiS2_Pd_param_3];
	ld.param.u64 	%rd7, [_Z12SpMV_ELL_gpuPKiPKdiiS2_Pd_param_4];
	ld.param.u64 	%rd4, [_Z12SpMV_ELL_gpuPKiPKdiiS2_Pd_param_5];
	cvta.to.global.u64 	%rd1, %rd7;
	cvta.to.global.u64 	%rd2, %rd5;
	cvta.to.global.u64 	%rd3, %rd6;
	mov.u32 	%r18, %ctaid.x;
	mov.u32 	%r19, %ntid.x;
	mov.u32 	%r20, %tid.x;
	mad.lo.s32 	%r1, %r18, %r19, %r20;
	setp.ge.s32 	%p1, %r1, %r16;
	@%p1 bra 	$L__BB0_14;
	setp.lt.s32 	%p2, %r17, 1;
	mov.f64 	%fd69, 0d0000000000000000;
	@%p2 bra 	$L__BB0_13;
	and.b32  	%r2, %r17, 7;
	setp.lt.u32 	%p3, %r17, 8;
	mov.f64 	%fd69, 0d0000000000000000;
	mov.b32 	%r44, 0;
	@%p3 bra 	$L__BB0_5;
	and.b32  	%r44, %r17, 2147483640;
	neg.s32 	%r42, %r44;
	shl.b32 	%r5, %r16, 3;
	mov.f64 	%fd69, 0d0000000000000000;
	mul.wide.s32 	%rd14, %r16, 8;
	mul.wide.s32 	%rd16, %r16, 4;
	mov.u32 	%r41, %r1;
$L__BB0_4:
	.pragma "nounroll";
	mul.wide.s32 	%rd8, %r41, 8;
	add.s64 	%rd9, %rd3, %rd8;
	ld.global.nc.f64 	%fd17, [%rd9];
	mul.wide.s32 	%rd10, %r41, 4;
	add.s64 	%rd11, %rd2, %rd10;
	ld.global.nc.u32 	%r22, [%rd11];
	mul.wide.s32 	%rd12, %r22, 8;
	add.s64 	%rd13, %rd1, %rd12;
	ld.global.nc.f64 	%fd18, [%rd13];
	fma.rn.f64 	%fd19, %fd17, %fd18, %fd69;
	add.s64 	%rd15, %rd9, %rd14;
	ld.global.nc.f64 	%fd20, [%rd15];
	add.s64 	%rd17, %rd11, %rd16;
	ld.global.nc.u32 	%r23, [%rd17];
	mul.wide.s32 	%rd18, %r23, 8;
	add.s64 	%rd19, %rd1, %rd18;
	ld.global.nc.f64 	%fd21, [%rd19];
	fma.rn.f64 	%fd22, %fd20, %fd21, %fd19;
	add.s64 	%rd20, %rd15, %rd14;
	ld.global.nc.f64 	%fd23, [%rd20];
	add.s64 	%rd21, %rd17, %rd16;
	ld.global.nc.u32 	%r24, [%rd21];
	mul.wide.s32 	%rd22, %r24, 8;
	add.s64 	%rd23, %rd1, %rd22;
	ld.global.nc.f64 	%fd24, [%rd23];
	fma.rn.f64 	%fd25, %fd23, %fd24, %fd22;
	add.s64 	%rd24, %rd20, %rd14;
	ld.global.nc.f64 	%fd26, [%rd24];
	add.s64 	%rd25, %rd21, %rd16;
	ld.global.nc.u32 	%r25, [%rd25];
	mul.wide.s32 	%rd26, %r25, 8;
	add.s64 	%rd27, %rd1, %rd26;
	ld.global.nc.f64 	%fd27, [%rd27];
	fma.rn.f64 	%fd28, %fd26, %fd27, %fd25;
	add.s64 	%rd28, %rd24, %rd14;
	ld.global.nc.f64 	%fd29, [%rd28];
	add.s64 	%rd29, %rd25, %rd16;
	ld.global.nc.u32 	%r26, [%rd29];
	mul.wide.s32 	%rd30, %r26, 8;
	add.s64 	%rd31, %rd1, %rd30;
	ld.global.nc.f64 	%fd30, [%rd31];
	fma.rn.f64 	%fd31, %fd29, %fd30, %fd28;
	add.s64 	%rd32, %rd28, %rd14;
	ld.global.nc.f64 	%fd32, [%rd32];
	add.s64 	%rd33, %rd29, %rd16;
	ld.global.nc.u32 	%r27, [%rd33];
	mul.wide.s32 	%rd34, %r27, 8;
	add.s64 	%rd35, %rd1, %rd34;
	ld.global.nc.f64 	%fd33, [%rd35];
	fma.rn.f64 	%fd34, %fd32, %fd33, %fd31;
	add.s64 	%rd36, %rd32, %rd14;
	ld.global.nc.f64 	%fd35, [%rd36];
	add.s64 	%rd37, %rd33, %rd16;
	ld.global.nc.u32 	%r28, [%rd37];
	mul.wide.s32 	%rd38, %r28, 8;
	add.s64 	%rd39, %rd1, %rd38;
	ld.global.nc.f64 	%fd36, [%rd39];
	fma.rn.f64 	%fd37, %fd35, %fd36, %fd34;
	add.s64 	%rd40, %rd36, %rd14;
	ld.global.nc.f64 	%fd38, [%rd40];
	add.s64 	%rd41, %rd37, %rd16;
	ld.global.nc.u32 	%r29, [%rd41];
	mul.wide.s32 	%rd42, %r29, 8;
	add.s64 	%rd43, %rd1, %rd42;
	ld.global.nc.f64 	%fd39, [%rd43];
	fma.rn.f64 	%fd69, %fd38, %fd39, %fd37;
	add.s32 	%r42, %r42, 8;
	add.s32 	%r41, %r41, %r5;
	setp.ne.s32 	%p4, %r42, 0;
	@%p4 bra 	$L__BB0_4;
$L__BB0_5:
	setp.eq.s32 	%p5, %r2, 0;
	@%p5 bra 	$L__BB0_13;
	and.b32  	%r11, %r17, 3;
	setp.lt.u32 	%p6, %r2, 4;
	@%p6 bra 	$L__BB0_8;
	mad.lo.s32 	%r30, %r44, %r16, %r1;
	mul.wide.s32 	%rd44, %r30, 8;
	add.s64 	%rd45, %rd3, %rd44;
	ld.global.nc.f64 	%fd41, [%rd45];
	mul.wide.s32 	%rd46, %r30, 4;
	add.s64 	%rd47, %rd2, %rd46;
	ld.global.nc.u32 	%r31, [%rd47];
	mul.wide.s32 	%rd48, %r31, 8;
	add.s64 	%rd49, %rd1, %rd48;
	ld.global.nc.f64 	%fd42, [%rd49];
	fma.rn.f64 	%fd43, %fd41, %fd42, %fd69;
	mul.wide.s32 	%rd50, %r16, 8;
	add.s64 	%rd51, %rd45, %rd50;
	ld.global.nc.f64 	%fd44, [%rd51];
	mul.wide.s32 	%rd52, %r16, 4;
	add.s64 	%rd53, %rd47, %rd52;
	ld.global.nc.u32 	%r32, [%rd53];
	mul.wide.s32 	%rd54, %r32, 8;
	add.s64 	%rd55, %rd1, %rd54;
	ld.global.nc.f64 	%fd45, [%rd55];
	fma.rn.f64 	%fd46, %fd44, %fd45, %fd43;
	add.s64 	%rd56, %rd51, %rd50;
	ld.global.nc.f64 	%fd47, [%rd56];
	add.s64 	%rd57, %rd53, %rd52;
	ld.global.nc.u32 	%r33, [%rd57];
	mul.wide.s32 	%rd58, %r33, 8;
	add.s64 	%rd59, %rd1, %rd58;
	ld.global.nc.f64 	%fd48, [%rd59];
	fma.rn.f64 	%fd49, %fd47, %fd48, %fd46;
	add.s64 	%rd60, %rd56, %rd50;
	ld.global.nc.f64 	%fd50, [%rd60];
	add.s64 	%rd61, %rd57, %rd52;
	ld.global.nc.u32 	%r34, [%rd61];
	mul.wide.s32 	%rd62, %r34, 8;
	add.s64 	%rd63, %rd1, %rd62;
	ld.global.nc.f64 	%fd51, [%rd63];
	fma.rn.f64 	%fd69, %fd50, %fd51, %fd49;
	add.s32 	%r44, %r44, 4;
$L__BB0_8:
	setp.eq.s32 	%p7, %r11, 0;
	@%p7 bra 	$L__BB0_13;
	setp.eq.s32 	%p8, %r11, 1;
	@%p8 bra 	$L__BB0_11;
	mad.lo.s32 	%r35, %r44, %r16, %r1;
	mul.wide.s32 	%rd64, %r35, 8;
	add.s64 	%rd65, %rd3, %rd64;
	ld.global.nc.f64 	%fd53, [%rd65];
	mul.wide.s32 	%rd66, %r35, 4;
	add.s64 	%rd67, %rd2, %rd66;
	ld.global.nc.u32 	%r36, [%rd67];
	mul.wide.s32 	%rd68, %r36, 8;
	add.s64 	%rd69, %rd1, %rd68;
	ld.global.nc.f64 	%fd54, [%rd69];
	fma.rn.f64 	%fd55, %fd53, %fd54, %fd69;
	mul.wide.s32 	%rd70, %r16, 8;
	add.s64 	%rd71, %rd65, %rd70;
	ld.global.nc.f64 	%fd56, [%rd71];
	mul.wide.s32 	%rd72, %r16, 4;
	add.s64 	%rd73, %rd67, %rd72;
	ld.global.nc.u32 	%r37, [%rd73];
	mul.wide.s32 	%rd74, %r37, 8;
	add.s64 	%rd75, %rd1, %rd74;
	ld.global.nc.f64 	%fd57, [%rd75];
	fma.rn.f64 	%fd69, %fd56, %fd57, %fd55;
	add.s32 	%r44, %r44, 2;
$L__BB0_11:
	and.b32  	%r38, %r17, 1;
	setp.eq.b32 	%p9, %r38, 1;
	not.pred 	%p10, %p9;
	@%p10 bra 	$L__BB0_13;
	mad.lo.s32 	%r39, %r44, %r16, %r1;
	mul.wide.s32 	%rd76, %r39, 8;
	add.s64 	%rd77, %rd3, %rd76;
	ld.global.nc.f64 	%fd58, [%rd77];
	mul.wide.s32 	%rd78, %r39, 4;
	add.s64 	%rd79, %rd2, %rd78;
	ld.global.nc.u32 	%r40, [%rd79];
	mul.wide.s32 	%rd80, %r40, 8;
	add.s64 	%rd81, %rd1, %rd80;
	ld.global.nc.f64 	%fd59, [%rd81];
	fma.rn.f64 	%fd69, %fd58, %fd59, %fd69;
$L__BB0_13:
	cvta.to.global.u64 	%rd82, %rd4;
	mul.wide.s32 	%rd83, %r1, 8;
	add.s64 	%rd84, %rd82, %rd83;
	ld.global.f64 	%fd60, [%rd84];
	add.f64 	%fd61, %fd69, %fd60;
	st.global.f64 	[%rd84], %fd61;
$L__BB0_14:
	ret;

}


// ===== COMPILED SASS (sm_100) =====

	.target	sm_100

	.elftype	@"ET_EXEC"


//--------------------- .note.nv.tkinfo           --------------------------
	.section	.note.nv.tkinfo,"",@"SHT_NOTE"
	.sectionflags	@"SHF_NOTE_NV_TKINFO"
	.tkinfo
        /*0018*/ 	.word	0x00000002
        /*0030*/ 	.string	""
        /*0030*/ 	.string	"ptxas"
        /*0030*/ 	.string	"Cuda compilation tools, release 13.0, V13.0.88"
        /*0030*/ 	.string	"Build cuda_13.0.r13.0/compiler.36424714_0"
        /*0030*/ 	.string	"-arch sm_100 -m 64 "



//--------------------- .note.nv.cuinfo           --------------------------
	.section	.note.nv.cuinfo,"",@"SHT_NOTE"
	.sectionflags	@"SHF_NOTE_NV_CUINFO"
        /*0018*/ 	.short	0x0002
        /*001a*/ 	.short	0x0064
        /*001c*/ 	.short	0x0082
	.zero		2


//--------------------- .nv.info                  --------------------------
	.section	.nv.info,"",@"SHT_CUDA_INFO"
	.align	4


	//----- nvinfo : EIATTR_REGCOUNT
	.align		4
        /*0000*/ 	.byte	0x04, 0x2f
        /*0002*/ 	.short	(.L_1 - .L_0)
	.align		4
.L_0:
        /*0004*/ 	.word	index@(_Z12SpMV_ELL_gpuPKiPKdiiS2_Pd)
        /*0008*/ 	.word	0x00000020


	//----- nvinfo : EIATTR_FRAME_SIZE
	.align		4
.L_1:
        /*000c*/ 	.byte	0x04, 0x11
        /*000e*/ 	.short	(.L_3 - .L_2)
	.align		4
.L_2:
        /*0010*/ 	.word	index@(_Z12SpMV_ELL_gpuPKiPKdiiS2_Pd)
        /*0014*/ 	.word	0x00000000


	//----- nvinfo : EIATTR_MIN_STACK_SIZE
	.align		4
.L_3:
        /*0018*/ 	.byte	0x04, 0x12
        /*001a*/ 	.short	(.L_5 - .L_4)
	.align		4
.L_4:
        /*001c*/ 	.word	index@(_Z12SpMV_ELL_gpuPKiPKdiiS2_Pd)
        /*0020*/ 	.word	0x00000000
.L_5:


//--------------------- .nv.compat                --------------------------
	.section	.nv.compat,"",@"SHT_CUDA_COMPAT_INFO"
	.align	4
        /*0000*/ 	.byte	0x02, 0x09, 0x00, 0x00, 0x02, 0x02, 0x01, 0x00, 0x02, 0x05, 0x05, 0x00, 0x03, 0x07, 0x01, 0x01
        /*0010*/ 	.byte	0x02, 0x03, 0x00, 0x00, 0x02, 0x06, 0x01, 0x00, 0x04, 0x0b, 0x08, 0x00, 0x01, 0x00, 0x00, 0x00
        /*0020*/ 	.byte	0x00, 0x00, 0x00, 0x00


//--------------------- .nv.info._Z12SpMV_ELL_gpuPKiPKdiiS2_Pd --------------------------
	.section	.nv.info._Z12SpMV_ELL_gpuPKiPKdiiS2_Pd,"",@"SHT_CUDA_INFO"
	.sectionflags	@""
	.align	4


	//----- nvinfo : EIATTR_CUDA_API_VERSION
	.align		4
        /*0000*/ 	.byte	0x04, 0x37
        /*0002*/ 	.short	(.L_7 - .L_6)
.L_6:
        /*0004*/ 	.word	0x00000082


	//----- nvinfo : EIATTR_KPARAM_INFO
	.align		4
.L_7:
        /*0008*/ 	.byte	0x04, 0x17
        /*000a*/ 	.short	(.L_9 - .L_8)
.L_8:
        /*000c*/ 	.word	0x00000000
        /*0010*/ 	.short	0x0005
        /*0012*/ 	.short	0x0020
        /*0014*/ 	.byte	0x00, 0xf5, 0x21, 0x00


	//----- nvinfo : EIATTR_KPARAM_INFO
	.align		4
.L_9:
        /*0018*/ 	.byte	0x04, 0x17
        /*001a*/ 	.short	(.L_11 - .L_10)
.L_10:
        /*001c*/ 	.word	0x00000000
        /*0020*/ 	.short	0x0004
        /*0022*/ 	.short	0x0018
        /*0024*/ 	.byte	0x00, 0xf5, 0x21, 0x00


	//----- nvinfo : EIATTR_KPARAM_INFO
	.align		4
.L_11:
        /*0028*/ 	.byte	0x04, 0x17
        /*002a*/ 	.short	(.L_13 - .L_12)
.L_12:
        /*002c*/ 	.word	0x00000000
        /*0030*/ 	.short	0x0003
        /*0032*/ 	.short	0x0014
        /*0034*/ 	.byte	0x00, 0xf0, 0x11, 0x00


	//----- nvinfo : EIATTR_KPARAM_INFO
	.align		4
.L_13:
        /*0038*/ 	.byte	0x04, 0x17
        /*003a*/ 	.short	(.L_15 - .L_14)
.L_14:
        /*003c*/ 	.word	0x00000000
        /*0040*/ 	.short	0x0002
        /*0042*/ 	.short	0x0010
        /*0044*/ 	.byte	0x00, 0xf0, 0x11, 0x00


	//----- nvinfo : EIATTR_KPARAM_INFO
	.align		4
.L_15:
        /*0048*/ 	.byte	0x04, 0x17
        /*004a*/ 	.short	(.L_17 - .L_16)
.L_16:
        /*004c*/ 	.word	0x00000000
        /*0050*/ 	.short	0x0001
        /*0052*/ 	.short	0x0008
        /*0054*/ 	.byte	0x00, 0xf5, 0x21, 0x00


	//----- nvinfo : EIATTR_KPARAM_INFO
	.align		4
.L_17:
        /*0058*/ 	.byte	0x04, 0x17
        /*005a*/ 	.short	(.L_19 - .L_18)
.L_18:
        /*005c*/ 	.word	0x00000000
        /*0060*/ 	.short	0x0000
        /*0062*/ 	.short	0x0000
        /*0064*/ 	.byte	0x00, 0xf5, 0x21, 0x00


	//----- nvinfo : EIATTR_SPARSE_MMA_MASK
	.align		4
.L_19:
        /*0068*/ 	.byte	0x03, 0x50
        /*006a*/ 	.short	0x0000


	//----- nvinfo : EIATTR_MAXREG_COUNT
	.align		4
        /*006c*/ 	.byte	0x03, 0x1b
        /*006e*/ 	.short	0x00ff


	//----- nvinfo : EIATTR_MERCURY_ISA_VERSION
	.align		4
        /*0070*/ 	.byte	0x03, 0x5f
        /*0072*/ 	.short	0x0101


	//----- nvinfo : EIATTR_VRC_CTA_INIT_COUNT
	.align		4
        /*0074*/ 	.byte	0x02, 0x4a
	.zero		1
	.zero		1


	//----- nvinfo : EIATTR_EXIT_INSTR_OFFSETS
	.align		4
        /*0078*/ 	.byte	0x04, 0x1c
        /*007a*/ 	.short	(.L_21 - .L_20)


	//   ....[0]....
.L_20:
        /*007c*/ 	.word	0x00000070


	//   ....[1]....
        /*0080*/ 	.word	0x00000a30


	//----- nvinfo : EIATTR_CBANK_PARAM_SIZE
	.align		4
.L_21:
        /*0084*/ 	.byte	0x03, 0x19
        /*0086*/ 	.short	0x0028


	//----- nvinfo : EIATTR_PARAM_CBANK
	.align		4
        /*0088*/ 	.byte	0x04, 0x0a
        /*008a*/ 	.short	(.L_23 - .L_22)
	.align		4
.L_22:
        /*008c*/ 	.word	index@(.nv.constant0._Z12SpMV_ELL_gpuPKiPKdiiS2_Pd)
        /*0090*/ 	.short	0x0380
        /*0092*/ 	.short	0x0028


	//----- nvinfo : EIATTR_SW_WAR
	.align		4
.L_23:
        /*0094*/ 	.byte	0x04, 0x36
        /*0096*/ 	.short	(.L_25 - .L_24)
.L_24:
        /*0098*/ 	.word	0x00000008
.L_25:


//--------------------- .nv.callgraph             --------------------------
	.section	.nv.callgraph,"",@"SHT_CUDA_CALLGRAPH"
	.align	4
	.sectionentsize	8
	.align		4
        /*0000*/ 	.word	0x00000000
	.align		4
        /*0004*/ 	.word	0xffffffff
	.align		4
        /*0008*/ 	.word	0x00000000
	.align		4
        /*000c*/ 	.word	0xfffffffe
	.align		4
        /*0010*/ 	.word	0x00000000
	.align		4
        /*0014*/ 	.word	0xfffffffd
	.align		4
        /*0018*/ 	.word	0x00000000
	.align		4
        /*001c*/ 	.word	0xfffffffc


//--------------------- .text._Z12SpMV_ELL_gpuPKiPKdiiS2_Pd --------------------------
	.section	.text._Z12SpMV_ELL_gpuPKiPKdiiS2_Pd,"ax",@progbits
	.align	128
        .global         _Z12SpMV_ELL_gpuPKiPKdiiS2_Pd
        .type           _Z12SpMV_ELL_gpuPKiPKdiiS2_Pd,@function
        .size           _Z12SpMV_ELL_gpuPKiPKdiiS2_Pd,(.L_x_5 - _Z12SpMV_ELL_gpuPKiPKdiiS2_Pd)
        .other          _Z12SpMV_ELL_gpuPKiPKdiiS2_Pd,@"STO_CUDA_ENTRY STV_DEFAULT"
_Z12SpMV_ELL_gpuPKiPKdiiS2_Pd:
.text._Z12SpMV_ELL_gpuPKiPKdiiS2_Pd:
[----:B------:R-:W-:Y:S01]  /*0000*/  LDC R1, c[0x0][0x37c] ;  /* 0x0000df00ff017b82 */ /* 0x000fe20000000800 */
[----:B------:R-:W0:Y:S07]  /*0010*/  S2R R2, SR_TID.X ;  /* 0x0000000000027919 */ /* 0x000e2e0000002100 */
[----:B------:R-:W0:Y:S08]  /*0020*/  S2UR UR4, SR_CTAID.X ;  /* 0x00000000000479c3 */ /* 0x000e300000002500 */
[----:B------:R-:W0:Y:S08]  /*0030*/  LDC R3, c[0x0][0x360] ;  /* 0x0000d800ff037b82 */ /* 0x000e300000000800 */
[----:B------:R-:W1:Y:S01]  /*0040*/  LDC R0, c[0x0][0x390] ;  /* 0x0000e400ff007b82 */ /* 0x000e620000000800 */
[----:B0-----:R-:W-:-:S05]  /*0050*/  IMAD R3, R3, UR4, R2 ;  /* 0x0000000403037c24 */ /* 0x001fca000f8e0202 */
[----:B-1----:R-:W-:-:S13]  /*0060*/  ISETP.GE.AND P0, PT, R3, R0, PT ;  /* 0x000000000300720c */ /* 0x002fda0003f06270 */
[----:B------:R-:W-:Y:S05]  /*0070*/  @P0 EXIT ;  /* 0x000000000000094d */ /* 0x000fea0003800000 */
[----:B------:R-:W0:Y:S01]  /*0080*/  LDC R2, c[0x0][0x394] ;  /* 0x0000e500ff027b82 */ /* 0x000e220000000800 */
[----:B------:R-:W1:Y:S01]  /*0090*/  LDCU.64 UR4, c[0x0][0x358] ;  /* 0x00006b00ff0477ac */ /* 0x000e620008000a00 */
[----:B------:R-:W-:Y:S02]  /*00a0*/  CS2R R24, SRZ ;  /* 0x0000000000187805 */ /* 0x000fe4000001ff00 */
[----:B0-----:R-:W-:-:S13]  /*00b0*/  ISETP.GE.AND P0, PT, R2, 0x1, PT ;  /* 0x000000010200780c */ /* 0x001fda0003f06270 */
[----:B-1----:R-:W-:Y:S05]  /*00c0*/  @!P0 BRA `(.L_x_0) ;  /* 0x0000000800448947 */ /* 0x002fea0003800000 */
[C---:B------:R-:W-:Y:S01]  /*00d0*/  ISETP.GE.U32.AND P1, PT, R2.reuse, 0x8, PT ;  /* 0x000000080200780c */ /* 0x040fe20003f26070 */
[----:B------:R-:W-:Y:S01]  /*00e0*/  HFMA2 R6, -RZ, RZ, 0, 0 ;  /* 0x00000000ff067431 */ /* 0x000fe200000001ff */
[----:B------:R-:W-:Y:S02]  /*00f0*/  LOP3.LUT R4, R2, 0x7, RZ, 0xc0, !PT ;  /* 0x0000000702047812 */ /* 0x000fe400078ec0ff */
[----:B------:R-:W-:Y:S02]  /*0100*/  CS2R R24, SRZ ;  /* 0x0000000000187805 */ /* 0x000fe4000001ff00 */
[----:B------:R-:W-:-:S07]  /*0110*/  ISETP.NE.AND P0, PT, R4, RZ, PT ;  /* 0x000000ff0400720c */ /* 0x000fce0003f05270 */
[----:B------:R-:W-:Y:S06]  /*0120*/  @!P1 BRA `(.L_x_1) ;  /* 0x00000004000c9947 */ /* 0x000fec0003800000 */
[----:B------:R-:W-:Y:S02]  /*0130*/  LOP3.LUT R6, R2, 0x7ffffff8, RZ, 0xc0, !PT ;  /* 0x7ffffff802067812 */ /* 0x000fe400078ec0ff */
[----:B------:R-:W-:Y:S02]  /*0140*/  CS2R R24, SRZ ;  /* 0x0000000000187805 */ /* 0x000fe4000001ff00 */
[----:B------:R-:W-:Y:S02]  /*0150*/  MOV R5, R3 ;  /* 0x0000000300057202 */ /* 0x000fe40000000f00 */
[----:B------:R-:W-:-:S07]  /*0160*/  IADD3 R7, PT, PT, -R6, RZ, RZ ;  /* 0x000000ff06077210 */ /* 0x000fce0007ffe1ff */
.L_x_2:
[----:B------:R-:W0:Y:S08]  /*0170*/  LDC.64 R10, c[0x0][0x380] ;  /* 0x0000e000ff0a7b82 */ /* 0x000e300000000a00 */
[----:B------:R-:W1:Y:S08]  /*0180*/  LDC.64 R8, c[0x0][0x398] ;  /* 0x0000e600ff087b82 */ /* 0x000e700000000a00 */
[----:B------:R-:W2:Y:S01]  /*0190*/  LDC.64 R28, c[0x0][0x388] ;  /* 0x0000e200ff1c7b82 */ /* 0x000ea20000000a00 */
[----:B0-----:R-:W-:-:S05]  /*01a0*/  IMAD.WIDE R10, R5, 0x4, R10 ;  /* 0x00000004050a7825 */ /* 0x001fca00078e020a */
[----:B------:R-:W1:Y:S01]  /*01b0*/  LDG.E.CONSTANT R17, desc[UR4][R10.64] ;  /* 0x000000040a117981 */ /* 0x000e62000c1e9900 */
[----:B------:R-:W-:-:S05]  /*01c0*/  IMAD.WIDE R14, R0, 0x4, R10 ;  /* 0x00000004000e7825 */ /* 0x000fca00078e020a */
[----:B------:R-:W3:Y:S01]  /*01d0*/  LDG.E.CONSTANT R13, desc[UR4][R14.64] ;  /* 0x000000040e0d7981 */ /* 0x000ee2000c1e9900 */
[----:B------:R-:W-:-:S04]  /*01e0*/  IMAD.WIDE R26, R0, 0x4, R14 ;  /* 0x00000004001a7825 */ /* 0x000fc800078e020e */
[----:B--2---:R-:W-:Y:S01]  /*01f0*/  IMAD.WIDE R28, R5, 0x8, R28 ;  /* 0x00000008051c7825 */ /* 0x004fe200078e021c */
[----:B------:R-:W2:Y:S04]  /*0200*/  LDG.E.CONSTANT R21, desc[UR4][R26.64] ;  /* 0x000000041a157981 */ /* 0x000ea8000c1e9900 */
[----:B------:R0:W4:Y:S01]  /*0210*/  LDG.E.64.CONSTANT R18, desc[UR4][R28.64] ;  /* 0x000000041c127981 */ /* 0x000122000c1e9b00 */
[----:B-1----:R-:W-:-:S06]  /*0220*/  IMAD.WIDE R16, R17, 0x8, R8 ;  /* 0x0000000811107825 */ /* 0x002fcc00078e0208 */
[----:B------:R-:W4:Y:S01]  /*0230*/  LDG.E.64.CONSTANT R16, desc[UR4][R16.64] ;  /* 0x0000000410107981 */ /* 0x000f22000c1e9b00 */
[----:B---3--:R-:W-:-:S04]  /*0240*/  IMAD.WIDE R12, R13, 0x8, R8 ;  /* 0x000000080d0c7825 */ /* 0x008fc800078e0208 */
[C---:B0-----:R-:W-:Y:S02]  /*0250*/  IMAD.WIDE R28, R0.reuse, 0x8, R28 ;  /* 0x00000008001c7825 */ /* 0x041fe400078e021c */
[----:B------:R-:W3:Y:S02]  /*0260*/  LDG.E.64.CONSTANT R12, desc[UR4][R12.64] ;  /* 0x000000040c0c7981 */ /* 0x000ee4000c1e9b00 */
[C---:B------:R-:W-:Y:S02]  /*0270*/  IMAD.WIDE R22, R0.reuse, 0x4, R26 ;  /* 0x0000000400167825 */ /* 0x040fe400078e021a */
[----:B------:R-:W3:Y:S02]  /*0280*/  LDG.E.64.CONSTANT R10, desc[UR4][R28.64] ;  /* 0x000000041c0a7981 */ /* 0x000ee4000c1e9b00 */
[----:B--2---:R-:W-:Y:S02]  /*0290*/  IMAD.WIDE R20, R21, 0x8, R8 ;  /* 0x0000000815147825 */ /* 0x004fe400078e0208 */
[----:B------:R0:W2:Y:S02]  /*02a0*/  LDG.E.CONSTANT R27, desc[UR4][R22.64] ;  /* 0x00000004161b7981 */ /* 0x0000a4000c1e9900 */
[----:B------:R-:W-:-:S02]  /*02b0*/  IMAD.WIDE R14, R0, 0x8, R28 ;  /* 0x00000008000e7825 */ /* 0x000fc400078e021c */
[----:B------:R-:W5:Y:S02]  /*02c0*/  LDG.E.64.CONSTANT R20, desc[UR4][R20.64] ;  /* 0x0000000414147981 */ /* 0x000f64000c1e9b00 */
[C---:B0-----:R-:W-:Y:S01]  /*02d0*/  IMAD.WIDE R22, R0.reuse, 0x4, R22 ;  /* 0x0000000400167825 */ /* 0x041fe200078e0216 */
[----:B----4-:R-:W-:Y:S01]  /*02e0*/  DFMA R16, R18, R16, R24 ;  /* 0x000000101210722b */ /* 0x010fe20000000018 */
[----:B------:R0:W5:Y:S04]  /*02f0*/  LDG.E.64.CONSTANT R18, desc[UR4][R14.64] ;  /* 0x000000040e127981 */ /* 0x000168000c1e9b00 */
[----:B------:R1:W4:Y:S03]  /*0300*/  LDG.E.CONSTANT R25, desc[UR4][R22.64] ;  /* 0x0000000416197981 */ /* 0x000326000c1e9900 */
[----:B---3--:R-:W-:Y:S01]  /*0310*/  DFMA R10, R10, R12, R16 ;  /* 0x0000000c0a0a722b */ /* 0x008fe20000000010 */
[----:B------:R-:W-:-:S04]  /*0320*/  IMAD.WIDE R12, R0, 0x4, R22 ;  /* 0x00000004000c7825 */ /* 0x000fc800078e0216 */
[----:B--2---:R-:W-:Y:S01]  /*0330*/  IMAD.WIDE R26, R27, 0x8, R8 ;  /* 0x000000081b1a7825 */ /* 0x004fe200078e0208 */
[----:B------:R-:W2:Y:S03]  /*0340*/  LDG.E.CONSTANT R29, desc[UR4][R12.64] ;  /* 0x000000040c1d7981 */ /* 0x000ea6000c1e9900 */
[C---:B------:R-:W-:Y:S02]  /*0350*/  IMAD.WIDE R16, R0.reuse, 0x8, R14 ;  /* 0x0000000800107825 */ /* 0x040fe400078e020e */
[----:B------:R-:W3:Y:S02]  /*0360*/  LDG.E.64.CONSTANT R26, desc[UR4][R26.64] ;  /* 0x000000041a1a7981 */ /* 0x000ee4000c1e9b00 */
[----:B0-----:R-:W-:-:S04]  /*0370*/  IMAD.WIDE R14, R0, 0x4, R12 ;  /* 0x00000004000e7825 */ /* 0x001fc800078e020c */
[----:B-1----:R-:W-:Y:S01]  /*0380*/  IMAD.WIDE R22, R0, 0x8, R16 ;  /* 0x0000000800167825 */ /* 0x002fe200078e0210 */
[----:B------:R-:W3:Y:S04]  /*0390*/  LDG.E.CONSTANT R28, desc[UR4][R14.64] ;  /* 0x000000040e1c7981 */ /* 0x000ee8000c1e9900 */
[----:B------:R0:W3:Y:S01]  /*03a0*/  LDG.E.64.CONSTANT R12, desc[UR4][R22.64] ;  /* 0x00000004160c7981 */ /* 0x0000e2000c1e9b00 */
[----:B-----5:R-:W-:-:S03]  /*03b0*/  DFMA R18, R18, R20, R10 ;  /* 0x000000141212722b */ /* 0x020fc6000000000a */
[----:B------:R2:W5:Y:S01]  /*03c0*/  LDG.E.64.CONSTANT R10, desc[UR4][R16.64] ;  /* 0x00000004100a7981 */ /* 0x000562000c1e9b00 */
[----:B----4-:R-:W-:-:S04]  /*03d0*/  IMAD.WIDE R20, R25, 0x8, R8 ;  /* 0x0000000819147825 */ /* 0x010fc800078e0208 */
[C---:B------:R-:W-:Y:S02]  /*03e0*/  IMAD.WIDE R24, R0.reuse, 0x4, R14 ;  /* 0x0000000400187825 */ /* 0x040fe400078e020e */
[----:B------:R-:W4:Y:S04]  /*03f0*/  LDG.E.64.CONSTANT R20, desc[UR4][R20.64] ;  /* 0x0000000414147981 */ /* 0x000f28000c1e9b00 */
[----:B------:R-:W4:Y:S01]  /*0400*/  LDG.E.CONSTANT R25, desc[UR4][R24.64] ;  /* 0x0000000418197981 */ /* 0x000f22000c1e9900 */
[----:B0-----:R-:W-:-:S04]  /*0410*/  IMAD.WIDE R22, R0, 0x8, R22 ;  /* 0x0000000800167825 */ /* 0x001fc800078e0216 */
[----:B--2---:R-:W-:-:S06]  /*0420*/  IMAD.WIDE R16, R29, 0x8, R8 ;  /* 0x000000081d107825 */ /* 0x004fcc00078e0208 */
[----:B------:R-:W2:Y:S01]  /*0430*/  LDG.E.64.CONSTANT R16, desc[UR4][R16.64] ;  /* 0x0000000410107981 */ /* 0x000ea2000c1e9b00 */
[----:B---3--:R-:W-:-:S06]  /*0440*/  IMAD.WIDE R28, R28, 0x8, R8 ;  /* 0x000000081c1c7825 */ /* 0x008fcc00078e0208 */
[----:B------:R-:W3:Y:S01]  /*0450*/  LDG.E.64.CONSTANT R28, desc[UR4][R28.64] ;  /* 0x000000041c1c7981 */ /* 0x000ee2000c1e9b00 */
[----:B-----5:R-:W-:-:S03]  /*0460*/  DFMA R18, R10, R26, R18 ;  /* 0x0000001a0a12722b */ /* 0x020fc60000000012 */
[----:B------:R-:W2:Y:S01]  /*0470*/  LDG.E.64.CONSTANT R10, desc[UR4][R22.64] ;  /* 0x00000004160a7981 */ /* 0x000ea2000c1e9b00 */
[----:B------:R-:W-:-:S04]  /*0480*/  IMAD.WIDE R26, R0, 0x8, R22 ;  /* 0x00000008001a7825 */ /* 0x000fc800078e0216 */
[----:B----4-:R-:W-:Y:S01]  /*0490*/  DFMA R18, R12, R20, R18 ;  /* 0x000000140c12722b */ /* 0x010fe20000000012 */
[----:B------:R-:W3:Y:S01]  /*04a0*/  LDG.E.64.CONSTANT R12, desc[UR4][R26.64] ;  /* 0x000000041a0c7981 */ /* 0x000ee2000c1e9b00 */
[----:B------:R-:W-:-:S04]  /*04b0*/  IMAD.WIDE R14, R0, 0x8, R26 ;  /* 0x00000008000e7825 */ /* 0x000fc800078e021a */
[----:B------:R-:W-:Y:S02]  /*04c0*/  IMAD.WIDE R8, R25, 0x8, R8 ;  /* 0x0000000819087825 */ /* 0x000fe400078e0208 */
[----:B------:R-:W4:Y:S04]  /*04d0*/  LDG.E.64.CONSTANT R14, desc[UR4][R14.64] ;  /* 0x000000040e0e7981 */ /* 0x000f28000c1e9b00 */
[----:B------:R-:W4:Y:S01]  /*04e0*/  LDG.E.64.CONSTANT R8, desc[UR4][R8.64] ;  /* 0x0000000408087981 */ /* 0x000f22000c1e9b00 */
[----:B------:R-:W-:-:S04]  /*04f0*/  IADD3 R7, PT, PT, R7, 0x8, RZ ;  /* 0x0000000807077810 */ /* 0x000fc80007ffe0ff */
[----:B------:R-:W-:Y:S02]  /*0500*/  ISETP.NE.AND P1, PT, R7, RZ, PT ;  /* 0x000000ff0700720c */ /* 0x000fe40003f25270 */
[----:B------:R-:W-:Y:S01]  /*0510*/  LEA R5, R0, R5, 0x3 ;  /* 0x0000000500057211 */ /* 0x000fe200078e18ff */
[----:B--2---:R-:W-:-:S08]  /*0520*/  DFMA R10, R10, R16, R18 ;  /* 0x000000100a0a722b */ /* 0x004fd00000000012 */
[----:B---3--:R-:W-:-:S08]  /*0530*/  DFMA R10, R12, R28, R10 ;  /* 0x0000001c0c0a722b */ /* 0x008fd0000000000a */
[----:B----4-:R-:W-:Y:S01]  /*0540*/  DFMA R24, R14, R8, R10 ;  /* 0x000000080e18722b */ /* 0x010fe2000000000a */
[----:B------:R-:W-:Y:S10]  /*0550*/  @P1 BRA `(.L_x_2) ;  /* 0xfffffffc00041947 */ /* 0x000ff4000383ffff */
.L_x_1:
[----:B------:R-:W-:Y:S05]  /*0560*/  @!P0 BRA `(.L_x_0) ;  /* 0x00000004001c8947 */ /* 0x000fea0003800000 */
[----:B------:R-:W-:Y:S02]  /*0570*/  ISETP.GE.U32.AND P0, PT, R4, 0x4, PT ;  /* 0x000000040400780c */ /* 0x000fe40003f06070 */
[----:B------:R-:W-:-:S04]  /*0580*/  LOP3.LUT R7, R2, 0x3, RZ, 0xc0, !PT ;  /* 0x0000000302077812 */ /* 0x000fc800078ec0ff */
[----:B------:R-:W-:-:S07]  /*0590*/  ISETP.NE.AND P1, PT, R7, RZ, PT ;  /* 0x000000ff0700720c */ /* 0x000fce0003f25270 */
[----:B------:R-:W-:Y:S06]  /*05a0*/  @!P0 BRA `(.L_x_3) ;  /* 0x0000000000848947 */ /* 0x000fec0003800000 */
[----:B------:R-:W0:Y:S01]  /*05b0*/  LDC.64 R10, c[0x0][0x380] ;  /* 0x0000e000ff0a7b82 */ /* 0x000e220000000a00 */
[----:B------:R-:W-:-:S07]  /*05c0*/  IMAD R13, R6, R0, R3 ;  /* 0x00000000060d7224 */ /* 0x000fce00078e0203 */
[----:B------:R-:W1:Y:S08]  /*05d0*/  LDC.64 R4, c[0x0][0x398] ;  /* 0x0000e600ff047b82 */ /* 0x000e700000000a00 */
[----:B------:R-:W2:Y:S01]  /*05e0*/  LDC.64 R28, c[0x0][0x388] ;  /* 0x0000e200ff1c7b82 */ /* 0x000ea20000000a00 */
[----:B0-----:R-:W-:-:S05]  /*05f0*/  IMAD.WIDE R10, R13, 0x4, R10 ;  /* 0x000000040d0a7825 */ /* 0x001fca00078e020a */
[----:B------:R-:W1:Y:S01]  /*0600*/  LDG.E.CONSTANT R15, desc[UR4][R10.64] ;  /* 0x000000040a0f7981 */ /* 0x000e62000c1e9900 */
[----:B------:R-:W-:-:S05]  /*0610*/  IMAD.WIDE R16, R0, 0x4, R10 ;  /* 0x0000000400107825 */ /* 0x000fca00078e020a */
[----:B------:R-:W3:Y:S01]  /*0620*/  LDG.E.CONSTANT R9, desc[UR4][R16.64] ;  /* 0x0000000410097981 */ /* 0x000ee2000c1e9900 */
[----:B------:R-:W-:-:S05]  /*0630*/  IMAD.WIDE R18, R0, 0x4, R16 ;  /* 0x0000000400127825 */ /* 0x000fca00078e0210 */
[----:B------:R-:W4:Y:S01]  /*0640*/  LDG.E.CONSTANT R21, desc[UR4][R18.64] ;  /* 0x0000000412157981 */ /* 0x000f22000c1e9900 */
[----:B------:R-:W-:-:S05]  /*0650*/  IMAD.WIDE R22, R0, 0x4, R18 ;  /* 0x0000000400167825 */ /* 0x000fca00078e0212 */
[----:B------:R-:W5:Y:S01]  /*0660*/  LDG.E.CONSTANT R27, desc[UR4][R22.64] ;  /* 0x00000004161b7981 */ /* 0x000f62000c1e9900 */
[----:B--2---:R-:W-:-:S05]  /*0670*/  IMAD.WIDE R28, R13, 0x8, R28 ;  /* 0x000000080d1c7825 */ /* 0x004fca00078e021c */
[----:B------:R0:W2:Y:S02]  /*0680*/  LDG.E.64.CONSTANT R12, desc[UR4][R28.64] ;  /* 0x000000041c0c7981 */ /* 0x0000a4000c1e9b00 */
[----:B0-----:R-:W-:-:S04]  /*0690*/  IMAD.WIDE R28, R0, 0x8, R28 ;  /* 0x00000008001c7825 */ /* 0x001fc800078e021c */
[----:B------:R-:W-:-:S05]  /*06a0*/  IMAD.WIDE R18, R0, 0x8, R28 ;  /* 0x0000000800127825 */ /* 0x000fca00078e021c */
[----:B------:R-:W2:Y:S01]  /*06b0*/  LDG.E.64.CONSTANT R16, desc[UR4][R18.64] ;  /* 0x0000000412107981 */ /* 0x000ea2000c1e9b00 */
[----:B------:R-:W-:-:S06]  /*06c0*/  IMAD.WIDE R22, R0, 0x8, R18 ;  /* 0x0000000800167825 */ /* 0x000fcc00078e0212 */
[----:B------:R-:W2:Y:S01]  /*06d0*/  LDG.E.64.CONSTANT R22, desc[UR4][R22.64] ;  /* 0x0000000416167981 */ /* 0x000ea2000c1e9b00 */
[----:B-1----:R-:W-:-:S06]  /*06e0*/  IMAD.WIDE R14, R15, 0x8, R4 ;  /* 0x000000080f0e7825 */ /* 0x002fcc00078e0204 */
[----:B------:R-:W2:Y:S01]  /*06f0*/  LDG.E.64.CONSTANT R14, desc[UR4][R14.64] ;  /* 0x000000040e0e7981 */ /* 0x000ea2000c1e9b00 */
[----:B---3--:R-:W-:-:S03]  /*0700*/  IMAD.WIDE R10, R9, 0x8, R4 ;  /* 0x00000008090a7825 */ /* 0x008fc600078e0204 */
[----:B------:R-:W3:Y:S01]  /*0710*/  LDG.E.64.CONSTANT R8, desc[UR4][R28.64] ;  /* 0x000000041c087981 */ /* 0x000ee2000c1e9b00 */
[----:B----4-:R-:W-:-:S03]  /*0720*/  IMAD.WIDE R20, R21, 0x8, R4 ;  /* 0x0000000815147825 */ /* 0x010fc600078e0204 */
[----:B------:R-:W3:Y:S04]  /*0730*/  LDG.E.64.CONSTANT R10, desc[UR4][R10.64] ;  /* 0x000000040a0a7981 */ /* 0x000ee8000c1e9b00 */
[----:B------:R-:W4:Y:S01]  /*0740*/  LDG.E.64.CONSTANT R20, desc[UR4][R20.64] ;  /* 0x0000000414147981 */ /* 0x000f22000c1e9b00 */
[----:B-----5:R-:W-:-:S06]  /*0750*/  IMAD.WIDE R4, R27, 0x8, R4 ;  /* 0x000000081b047825 */ /* 0x020fcc00078e0204 */
[----:B------:R-:W5:Y:S01]  /*0760*/  LDG.E.64.CONSTANT R4, desc[UR4][R4.64] ;  /* 0x0000000404047981 */ /* 0x000f62000c1e9b00 */
[----:B------:R-:W-:Y:S01]  /*0770*/  IADD3 R6, PT, PT, R6, 0x4, RZ ;  /* 0x0000000406067810 */ /* 0x000fe20007ffe0ff */
[----:B--2---:R-:W-:-:S08]  /*0780*/  DFMA R12, R12, R14, R24 ;  /* 0x0000000e0c0c722b */ /* 0x004fd00000000018 */
[----:B---3--:R-:W-:-:S08]  /*0790*/  DFMA R8, R8, R10, R12 ;  /* 0x0000000a0808722b */ /* 0x008fd0000000000c */
[----:B----4-:R-:W-:-:S08]  /*07a0*/  DFMA R8, R16, R20, R8 ;  /* 0x000000141008722b */ /* 0x010fd00000000008 */
[----:B-----5:R-:W-:-:S11]  /*07b0*/  DFMA R24, R22, R4, R8 ;  /* 0x000000041618722b */ /* 0x020fd60000000008 */
.L_x_3:
[----:B------:R-:W-:Y:S05]  /*07c0*/  @!P1 BRA `(.L_x_0) ;  /* 0x0000000000849947 */ /* 0x000fea0003800000 */
[----:B------:R-:W0:Y:S01]  /*07d0*/  LDC.64 R4, c[0x0][0x380] ;  /* 0x0000e000ff047b82 */ /* 0x000e220000000a00 */
[----:B------:R-:W-:Y:S02]  /*07e0*/  ISETP.NE.AND P0, PT, R7, 0x1, PT ;  /* 0x000000010700780c */ /* 0x000fe40003f05270 */
[----:B------:R-:W-:-:S04]  /*07f0*/  LOP3.LUT R2, R2, 0x1, RZ, 0xc0, !PT ;  /* 0x0000000102027812 */ /* 0x000fc800078ec0ff */
[----:B------:R-:W-:Y:S01]  /*0800*/  ISETP.NE.U32.AND P1, PT, R2, 0x1, PT ;  /* 0x000000010200780c */ /* 0x000fe20003f25070 */
[----:B------:R-:W1:Y:S06]  /*0810*/  LDC.64 R16, c[0x0][0x380] ;  /* 0x0000e000ff107b82 */ /* 0x000e6c0000000a00 */
[C---:B------:R-:W-:Y:S01]  /*0820*/  @P0 IMAD R7, R6.reuse, R0, R3 ;  /* 0x0000000006070224 */ /* 0x040fe200078e0203 */
[----:B------:R-:W-:Y:S01]  /*0830*/  @P0 IADD3 R6, PT, PT, R6, 0x2, RZ ;  /* 0x0000000206060810 */ /* 0x000fe20007ffe0ff */
[----:B------:R-:W2:Y:S02]  /*0840*/  @P0 LDC.64 R12, c[0x0][0x398] ;  /* 0x0000e600ff0c0b82 */ /* 0x000ea40000000a00 */
[----:B0-----:R-:W-:-:S06]  /*0850*/  @P0 IMAD.WIDE R20, R7, 0x4, R4 ;  /* 0x0000000407140825 */ /* 0x001fcc00078e0204 */
[----:B------:R-:W0:Y:S01]  /*0860*/  LDC.64 R10, c[0x0][0x388] ;  /* 0x0000e200ff0a7b82 */ /* 0x000e220000000a00 */
[----:B------:R3:W2:Y:S01]  /*0870*/  @P0 LDG.E.CONSTANT R23, desc[UR4][R20.64] ;  /* 0x0000000414170981 */ /* 0x0006a2000c1e9900 */
[----:B------:R-:W-:-:S06]  /*0880*/  @P0 IMAD.WIDE R14, R0, 0x4, R20 ;  /* 0x00000004000e0825 */ /* 0x000fcc00078e0214 */
[----:B------:R-:W3:Y:S01]  /*0890*/  LDC.64 R4, c[0x0][0x388] ;  /* 0x0000e200ff047b82 */ /* 0x000ee20000000a00 */
[----:B------:R-:W-:Y:S01]  /*08a0*/  @!P1 IMAD R19, R6, R0, R3 ;  /* 0x0000000006139224 */ /* 0x000fe200078e0203 */
[----:B------:R-:W4:Y:S03]  /*08b0*/  @P0 LDG.E.CONSTANT R15, desc[UR4][R14.64] ;  /* 0x000000040e0f0981 */ /* 0x000f26000c1e9900 */
[----:B-1----:R-:W-:-:S03]  /*08c0*/  @!P1 IMAD.WIDE R16, R19, 0x4, R16 ;  /* 0x0000000413109825 */ /* 0x002fc600078e0210 */
[----:B------:R-:W1:Y:S03]  /*08d0*/  @!P1 LDC.64 R8, c[0x0][0x398] ;  /* 0x0000e600ff089b82 */ /* 0x000e660000000a00 */
[----:B------:R-:W1:Y:S01]  /*08e0*/  @!P1 LDG.E.CONSTANT R17, desc[UR4][R16.64] ;  /* 0x0000000410119981 */ /* 0x000e62000c1e9900 */
[----:B---3--:R-:W-:-:S05]  /*08f0*/  @P0 IMAD.WIDE R20, R7, 0x8, R4 ;  /* 0x0000000807140825 */ /* 0x008fca00078e0204 */
[----:B------:R-:W3:Y:S01]  /*0900*/  @P0 LDG.E.64.CONSTANT R6, desc[UR4][R20.64] ;  /* 0x0000000414060981 */ /* 0x000ee2000c1e9b00 */
[----:B0-----:R-:W-:-:S06]  /*0910*/  @!P1 IMAD.WIDE R10, R19, 0x8, R10 ;  /* 0x00000008130a9825 */ /* 0x001fcc00078e020a */
[----:B------:R-:W5:Y:S01]  /*0920*/  @!P1 LDG.E.64.CONSTANT R10, desc[UR4][R10.64] ;  /* 0x000000040a0a9981 */ /* 0x000f62000c1e9b00 */
[----:B--2---:R-:W-:-:S06]  /*0930*/  @P0 IMAD.WIDE R4, R23, 0x8, R12 ;  /* 0x0000000817040825 */ /* 0x004fcc00078e020c */
[----:B------:R-:W3:Y:S01]  /*0940*/  @P0 LDG.E.64.CONSTANT R4, desc[UR4][R4.64] ;  /* 0x0000000404040981 */ /* 0x000ee2000c1e9b00 */
[----:B----4-:R-:W-:-:S04]  /*0950*/  @P0 IMAD.WIDE R14, R15, 0x8, R12 ;  /* 0x000000080f0e0825 */ /* 0x010fc800078e020c */
[----:B------:R-:W-:Y:S02]  /*0960*/  @P0 IMAD.WIDE R22, R0, 0x8, R20 ;  /* 0x0000000800160825 */ /* 0x000fe400078e0214 */
[----:B------:R-:W2:Y:S02]  /*0970*/  @P0 LDG.E.64.CONSTANT R14, desc[UR4][R14.64] ;  /* 0x000000040e0e0981 */ /* 0x000ea4000c1e9b00 */
[----:B-1----:R-:W-:Y:S02]  /*0980*/  @!P1 IMAD.WIDE R8, R17, 0x8, R8 ;  /* 0x0000000811089825 */ /* 0x002fe400078e0208 */
[----:B------:R-:W2:Y:S04]  /*0990*/  @P0 LDG.E.64.CONSTANT R12, desc[UR4][R22.64] ;  /* 0x00000004160c0981 */ /* 0x000ea8000c1e9b00 */
[----:B------:R-:W5:Y:S01]  /*09a0*/  @!P1 LDG.E.64.CONSTANT R8, desc[UR4][R8.64] ;  /* 0x0000000408089981 */ /* 0x000f62000c1e9b00 */
[----:B---3--:R-:W-:-:S08]  /*09b0*/  @P0 DFMA R6, R6, R4, R24 ;  /* 0x000000040606022b */ /* 0x008fd00000000018 */
[----:B--2---:R-:W-:-:S08]  /*09c0*/  @P0 DFMA R24, R12, R14, R6 ;  /* 0x0000000e0c18022b */ /* 0x004fd00000000006 */
[----:B-----5:R-:W-:-:S11]  /*09d0*/  @!P1 DFMA R24, R10, R8, R24 ;  /* 0x000000080a18922b */ /* 0x020fd60000000018 */
.L_x_0:
[----:B------:R-:W0:Y:S02]  /*09e0*/  LDC.64 R4, c[0x0][0x3a0] ;  /* 0x0000e800ff047b82 */ /* 0x000e240000000a00 */
[----:B0-----:R-:W-:-:S05]  /*09f0*/  IMAD.WIDE R2, R3, 0x8, R4 ;  /* 0x0000000803027825 */ /* 0x001fca00078e0204 */
[----:B------:R-:W2:Y:S02]  /*0a00*/  LDG.E.64 R4, desc[UR4][R2.64] ;  /* 0x0000000402047981 */ /* 0x000ea4000c1e1b00 */
[----:B--2---:R-:W-:-:S07]  /*0a10*/  DADD R4, R4, R24 ;  /* 0x0000000004047229 */ /* 0x004fce0000000018 */
[----:B------:R-:W-:Y:S01]  /*0a20*/  STG.E.64 desc[UR4][R2.64], R4 ;  /* 0x0000000402007986 */ /* 0x000fe2000c101b04 */
[----:B------:R-:W-:Y:S05]  /*0a30*/  EXIT ;  /* 0x000000000000794d */ /* 0x000fea0003800000 */
.L_x_4:
[----:B------:R-:W-:-:S00]  /*0a40*/  BRA `(.L_x_4) ;  /* 0xfffffffc00fc7947 */ /* 0x000fc0000383ffff */
[----:B------:R-:W-:-:S00]  /*0a50*/  NOP ;  /* 0x0000000000007918 */ /* 0x000fc00000000000 */
        /* <DEDUP_REMOVED lines=10> */
.L_x_5:


//--------------------- .nv.shared.reserved.0     --------------------------
	.section	.nv.shared.reserved.0,"aw",@nobits
	.weak		__nv_reservedSMEM_offset_0_alias
	.size		__nv_reservedSMEM_offset_0_alias, 0, 64
	.other		__nv_reservedSMEM_offset_0_alias,@"STO_CUDA_RESERVED_SHARED STV_DEFAULT"
__nv_reservedSMEM_offset_0_alias:
	.zero		0
	.zero		64


//--------------------- .nv.constant0._Z12SpMV_ELL_gpuPKiPKdiiS2_Pd --------------------------
	.section	.nv.constant0._Z12SpMV_ELL_gpuPKiPKdiiS2_Pd,"a",@progbits
	.sectionflags	@""
	.align	4
.nv.constant0._Z12SpMV_ELL_gpuPKiPKdiiS2_Pd:
	.zero		936


//--------------------- SYMBOLS --------------------------

	.type		.nv.reservedSmem.offset0,@object
	.size		.nv.reservedSmem.offset0,0x4
